	.headerflags	@"EF_CUDA_TEXMODE_UNIFIED EF_CUDA_64BIT_ADDRESS EF_CUDA_ACCELERATORS EF_CUDA_SM90 EF_CUDA_VIRTUAL_SM(EF_CUDA_SM90)"
	.elftype	@"ET_EXEC"


//--------------------- .nv.info                  --------------------------
	.section	.nv.info,"",@"SHT_CUDA_INFO"
	.align	4


	//----- nvinfo : EIATTR_REGCOUNT
	.align		4
        /*0000*/ 	.byte	0x04, 0x2f
        /*0002*/ 	.short	(.L_1 - .L_0)
	.align		4
.L_0:
        /*0004*/ 	.word	index@(triton_poi_fused_leaky_relu_18)
        /*0008*/ 	.word	0x00000008


	//----- nvinfo : EIATTR_MIN_STACK_SIZE
	.align		4
.L_1:
        /*000c*/ 	.byte	0x04, 0x12
        /*000e*/ 	.short	(.L_3 - .L_2)
	.align		4
.L_2:
        /*0010*/ 	.word	index@(triton_poi_fused_leaky_relu_18)
        /*0014*/ 	.word	0x00000000


	//----- nvinfo : EIATTR_FRAME_SIZE
	.align		4
.L_3:
        /*0018*/ 	.byte	0x04, 0x11
        /*001a*/ 	.short	(.L_5 - .L_4)
	.align		4
.L_4:
        /*001c*/ 	.word	index@(triton_poi_fused_leaky_relu_18)
        /*0020*/ 	.word	0x00000000


	//----- nvinfo : EIATTR_MIN_STACK_SIZE
	.align		4
.L_5:
        /*0024*/ 	.byte	0x04, 0x12
        /*0026*/ 	.short	(.L_7 - .L_6)
	.align		4
.L_6:
        /*0028*/ 	.word	index@(triton_poi_fused_leaky_relu_18)
        /*002c*/ 	.word	0x00000000
.L_7:


//--------------------- .nv.info.triton_poi_fused_leaky_relu_18 --------------------------
	.section	.nv.info.triton_poi_fused_leaky_relu_18,"",@"SHT_CUDA_INFO"
	.sectionflags	@""
	.align	4


	//----- nvinfo : EIATTR_CUDA_API_VERSION
	.align		4
        /*0000*/ 	.byte	0x04, 0x37
        /*0002*/ 	.short	(.L_9 - .L_8)
.L_8:
        /*0004*/ 	.word	0x0000007c


	//----- nvinfo : EIATTR_KPARAM_INFO
	.align		4
.L_9:
        /*0008*/ 	.byte	0x04, 0x17
        /*000a*/ 	.short	(.L_11 - .L_10)
.L_10:
        /*000c*/ 	.word	0x00000000
        /*0010*/ 	.short	0x0001
        /*0012*/ 	.short	0x0008
        /*0014*/ 	.byte	0x00, 0xf0, 0x11, 0x00


	//----- nvinfo : EIATTR_KPARAM_INFO
	.align		4
.L_11:
        /*0018*/ 	.byte	0x04, 0x17
        /*001a*/ 	.short	(.L_13 - .L_12)
.L_12:
        /*001c*/ 	.word	0x00000000
        /*0020*/ 	.short	0x0000
        /*0022*/ 	.short	0x0000
        /*0024*/ 	.byte	0x00, 0xf4, 0x21, 0x00


	//----- nvinfo : EIATTR_SPARSE_MMA_MASK
	.align		4
.L_13:
        /*0028*/ 	.byte	0x03, 0x50
        /*002a*/ 	.short	0x0000


	//----- nvinfo : EIATTR_MAXREG_COUNT
	.align		4
        /*002c*/ 	.byte	0x03, 0x1b
        /*002e*/ 	.short	0x00ff


	//----- nvinfo : EIATTR_EXIT_INSTR_OFFSETS
	.align		4
        /*0030*/ 	.byte	0x04, 0x1c
        /*0032*/ 	.short	(.L_15 - .L_14)


	//   ....[0]....
.L_14:
        /*0034*/ 	.word	0x000000f0


	//----- nvinfo : EIATTR_REQNTID
	.align		4
.L_15:
        /*0038*/ 	.byte	0x04, 0x10
        /*003a*/ 	.short	(.L_17 - .L_16)
.L_16:
        /*003c*/ 	.word	0x00000080
        /*0040*/ 	.word	0x00000001
        /*0044*/ 	.word	0x00000001


	//----- nvinfo : EIATTR_CBANK_PARAM_SIZE
	.align		4
.L_17:
        /*0048*/ 	.byte	0x03, 0x19
        /*004a*/ 	.short	0x000c


	//----- nvinfo : EIATTR_PARAM_CBANK
	.align		4
        /*004c*/ 	.byte	0x04, 0x0a
        /*004e*/ 	.short	(.L_19 - .L_18)
	.align		4
.L_18:
        /*0050*/ 	.word	index@(.nv.constant0.triton_poi_fused_leaky_relu_18)
        /*0054*/ 	.short	0x0210
        /*0056*/ 	.short	0x000c


	//----- nvinfo : EIATTR_SW_WAR
	.align		4
.L_19:
        /*0058*/ 	.byte	0x04, 0x36
        /*005a*/ 	.short	(.L_21 - .L_20)
.L_20:
        /*005c*/ 	.word	0x00000008
.L_21:


//--------------------- .nv.callgraph             --------------------------
	.section	.nv.callgraph,"",@"SHT_CUDA_CALLGRAPH"
	.align	4
	.sectionentsize	8
	.align		4
        /*0000*/ 	.word	0x00000000
	.align		4
        /*0004*/ 	.word	0xffffffff
	.align		4
        /*0008*/ 	.word	0x00000000
	.align		4
        /*000c*/ 	.word	0xfffffffe
	.align		4
        /*0010*/ 	.word	0x00000000
	.align		4
        /*0014*/ 	.word	0xfffffffd
	.align		4
        /*0018*/ 	.word	0x00000000
	.align		4
        /*001c*/ 	.word	0xfffffffc


//--------------------- .text.triton_poi_fused_leaky_relu_18 --------------------------
	.section	.text.triton_poi_fused_leaky_relu_18,"ax",@progbits
	.align	128
        .global         triton_poi_fused_leaky_relu_18
        .type           triton_poi_fused_leaky_relu_18,@function
        .size           triton_poi_fused_leaky_relu_18,(.L_x_1 - triton_poi_fused_leaky_relu_18)
        .other          triton_poi_fused_leaky_relu_18,@"STO_CUDA_ENTRY STV_DEFAULT"
triton_poi_fused_leaky_relu_18:
.text.triton_poi_fused_leaky_relu_18:
[----:B------:R-:W-:Y:S01]  /*0000*/  LDC R1, c[0x0][0x28] ;  /* 0x00000a00ff017b82 */ /* 0x000fe20000000800 */
[----:B------:R-:W1:Y:S07]  /*0010*/  S2R R0, SR_TID.X ;  /* 0x0000000000007919 */ /* 0x000e6e0000002100 */
[----:B------:R-:W2:Y:S01]  /*0020*/  LDC.64 R2, c[0x0][0x210] ;  /* 0x00008400ff027b82 */ /* 0x000ea20000000a00 */
[----:B------:R-:W-:Y:S01]  /*0030*/  ULDC.64 UR4, c[0x0][0x208] ;  /* 0x0000820000047ab9 */ /* 0x000fe20000000a00 */
[----:B------:R-:W3:Y:S01]  /*0040*/  S2R R5, SR_CTAID.X ;  /* 0x0000000000057919 */ /* 0x000ee20000002500 */
[----:B-1----:R-:W-:-:S04]  /*0050*/  SHF.L.U32 R0, R0, 0x1, RZ ;  /* 0x0000000100007819 */ /* 0x002fc800000006ff */
[----:B------:R-:W-:-:S04]  /*0060*/  LOP3.LUT R0, R0, 0xfe, RZ, 0xc0, !PT ;  /* 0x000000fe00007812 */ /* 0x000fc800078ec0ff */
[----:B---3--:R-:W-:-:S05]  /*0070*/  LEA R5, R5, R0, 0x8 ;  /* 0x0000000005057211 */ /* 0x008fca00078e40ff */
[----:B--2---:R-:W-:-:S05]  /*0080*/  IMAD.WIDE R2, R5, 0x4, R2 ;  /* 0x0000000405027825 */ /* 0x004fca00078e0202 */
[----:B------:R-:W2:Y:S02]  /*0090*/  LDG.E.64 R4, desc[UR4][R2.64] ;  /* 0x0000000402047981 */ /* 0x000ea4000c1e1b00 */
[----:B--2---:R-:W-:Y:S02]  /*00a0*/  FSETP.GT.AND P0, PT, R4, RZ, PT ;  /* 0x000000ff0400720b */ /* 0x004fe40003f04000 */
[----:B------:R-:W-:-:S11]  /*00b0*/  FSETP.GT.AND P1, PT, R5, RZ, PT ;  /* 0x000000ff0500720b */ /* 0x000fd60003f24000 */
[----:B------:R-:W-:Y:S02]  /*00c0*/  @!P0 FMUL R4, R4, 0.20000000298023223877 ;  /* 0x3e4ccccd04048820 */ /* 0x000fe40000400000 */
[----:B------:R-:W-:-:S05]  /*00d0*/  @!P1 FMUL R5, R5, 0.20000000298023223877 ;  /* 0x3e4ccccd05059820 */ /* 0x000fca0000400000 */
[----:B------:R-:W-:Y:S01]  /*00e0*/  STG.E.64 desc[UR4][R2.64], R4 ;  /* 0x0000000402007986 */ /* 0x000fe2000c101b04 */
[----:B------:R-:W-:Y:S05]  /*00f0*/  EXIT ;  /* 0x000000000000794d */ /* 0x000fea0003800000 */
.L_x_0:
[----:B------:R-:W-:-:S00]  /*0100*/  BRA `(.L_x_0) ;  /* 0xfffffffc00fc7947 */ /* 0x000fc0000383ffff */
[----:B------:R-:W-:-:S00]  /*0110*/  NOP ;  /* 0x0000000000007918 */ /* 0x000fc00000000000 */
        /* <DEDUP_REMOVED lines=14> */
.L_x_1:


//--------------------- .nv.constant0.triton_poi_fused_leaky_relu_18 --------------------------
	.section	.nv.constant0.triton_poi_fused_leaky_relu_18,"a",@progbits
	.sectionflags	@""
	.align	4
.nv.constant0.triton_poi_fused_leaky_relu_18:
	.zero		540
